//
// Generated by NVIDIA NVVM Compiler
//
// Compiler Build ID: CL-36424714
// Cuda compilation tools, release 13.0, V13.0.88
// Based on NVVM 20.0.0
//

.version 9.0
.target sm_100
.address_size 64

	// .globl	_Z8increasePii

.visible .entry _Z8increasePii(
	.param .u64 .ptr .align 1 _Z8increasePii_param_0,
	.param .u32 _Z8increasePii_param_1
)
{
	.reg .pred 	%p<2>;
	.reg .b32 	%r<6>;
	.reg .b64 	%rd<5>;

	ld.param.u64 	%rd1, [_Z8increasePii_param_0];
	ld.param.u32 	%r2, [_Z8increasePii_param_1];
	mov.u32 	%r3, %tid.x;
	mov.u32 	%r4, %ctaid.x;
	mov.u32 	%r5, %ntid.x;
	mad.lo.s32 	%r1, %r4, %r5, %r3;
	setp.ge.s32 	%p1, %r1, %r2;
	@%p1 bra 	$L__BB0_2;
	cvta.to.global.u64 	%rd2, %rd1;
	mul.wide.s32 	%rd3, %r1, 4;
	add.s64 	%rd4, %rd2, %rd3;
	st.global.u32 	[%rd4], %r1;
$L__BB0_2:
	ret;

}
	// .globl	_Z7kernel0Pi
.visible .entry _Z7kernel0Pi(
	.param .u64 .ptr .align 1 _Z7kernel0Pi_param_0
)
{
	.reg .b32 	%r<6>;
	.reg .b64 	%rd<5>;

	ld.param.u64 	%rd1, [_Z7kernel0Pi_param_0];
	cvta.to.global.u64 	%rd2, %rd1;
	mov.u32 	%r1, %ctaid.x;
	mov.u32 	%r2, %ntid.x;
	mov.u32 	%r3, %tid.x;
	mad.lo.s32 	%r4, %r1, %r2, %r3;
	mul.wide.s32 	%rd3, %r4, 4;
	add.s64 	%rd4, %rd2, %rd3;
	mov.b32 	%r5, 7;
	st.global.u32 	[%rd4], %r5;
	ret;

}
	// .globl	_Z7kernel1Pi
.visible .entry _Z7kernel1Pi(
	.param .u64 .ptr .align 1 _Z7kernel1Pi_param_0
)
{
	.reg .b32 	%r<5>;
	.reg .b64 	%rd<5>;

	ld.param.u64 	%rd1, [_Z7kernel1Pi_param_0];
	cvta.to.global.u64 	%rd2, %rd1;
	mov.u32 	%r1, %ctaid.x;
	mov.u32 	%r2, %ntid.x;
	mov.u32 	%r3, %tid.x;
	mad.lo.s32 	%r4, %r1, %r2, %r3;
	mul.wide.s32 	%rd3, %r4, 4;
	add.s64 	%rd4, %rd2, %rd3;
	st.global.u32 	[%rd4], %r1;
	ret;

}
	// .globl	_Z7kernel2Pi
.visible .entry _Z7kernel2Pi(
	.param .u64 .ptr .align 1 _Z7kernel2Pi_param_0
)
{
	.reg .b32 	%r<5>;
	.reg .b64 	%rd<5>;

	ld.param.u64 	%rd1, [_Z7kernel2Pi_param_0];
	cvta.to.global.u64 	%rd2, %rd1;
	mov.u32 	%r1, %ctaid.x;
	mov.u32 	%r2, %ntid.x;
	mov.u32 	%r3, %tid.x;
	mad.lo.s32 	%r4, %r1, %r2, %r3;
	mul.wide.s32 	%rd3, %r4, 4;
	add.s64 	%rd4, %rd2, %rd3;
	st.global.u32 	[%rd4], %r3;
	ret;

}


// ===== COMPILED SASS (sm_100) =====

	.target	sm_100

	.elftype	@"ET_EXEC"


//--------------------- .note.nv.tkinfo           --------------------------
	.section	.note.nv.tkinfo,"",@"SHT_NOTE"
	.sectionflags	@"SHF_NOTE_NV_TKINFO"
	.tkinfo
        /*0018*/ 	.word	0x00000002
        /*0030*/ 	.string	""
        /*0030*/ 	.string	"ptxas"
        /*0030*/ 	.string	"Cuda compilation tools, release 13.0, V13.0.88"
        /*0030*/ 	.string	"Build cuda_13.0.r13.0/compiler.36424714_0"
        /*0030*/ 	.string	"-arch sm_100 -m 64 "



//--------------------- .note.nv.cuinfo           --------------------------
	.section	.note.nv.cuinfo,"",@"SHT_NOTE"
	.sectionflags	@"SHF_NOTE_NV_CUINFO"
        /*0018*/ 	.short	0x0002
        /*001a*/ 	.short	0x0064
        /*001c*/ 	.short	0x0082
	.zero		2


//--------------------- .nv.info                  --------------------------
	.section	.nv.info,"",@"SHT_CUDA_INFO"
	.align	4


	//----- nvinfo : EIATTR_REGCOUNT
	.align		4
        /*0000*/ 	.byte	0x04, 0x2f
        /*0002*/ 	.short	(.L_1 - .L_0)
	.align		4
.L_0:
        /*0004*/ 	.word	index@(_Z8increasePii)
        /*0008*/ 	.word	0x00000008


	//----- nvinfo : EIATTR_FRAME_SIZE
	.align		4
.L_1:
        /*000c*/ 	.byte	0x04, 0x11
        /*000e*/ 	.short	(.L_3 - .L_2)
	.align		4
.L_2:
        /*0010*/ 	.word	index@(_Z8increasePii)
        /*0014*/ 	.word	0x00000000


	//----- nvinfo : EIATTR_REGCOUNT
	.align		4
.L_3:
        /*0018*/ 	.byte	0x04, 0x2f
        /*001a*/ 	.short	(.L_5 - .L_4)
	.align		4
.L_4:
        /*001c*/ 	.word	index@(_Z7kernel0Pi)
        /*0020*/ 	.word	0x0000000a


	//----- nvinfo : EIATTR_FRAME_SIZE
	.align		4
.L_5:
        /*0024*/ 	.byte	0x04, 0x11
        /*0026*/ 	.short	(.L_7 - .L_6)
	.align		4
.L_6:
        /*0028*/ 	.word	index@(_Z7kernel0Pi)
        /*002c*/ 	.word	0x00000000


	//----- nvinfo : EIATTR_REGCOUNT
	.align		4
.L_7:
        /*0030*/ 	.byte	0x04, 0x2f
        /*0032*/ 	.short	(.L_9 - .L_8)
	.align		4
.L_8:
        /*0034*/ 	.word	index@(_Z7kernel1Pi)
        /*0038*/ 	.word	0x0000000a


	//----- nvinfo : EIATTR_FRAME_SIZE
	.align		4
.L_9:
        /*003c*/ 	.byte	0x04, 0x11
        /*003e*/ 	.short	(.L_11 - .L_10)
	.align		4
.L_10:
        /*0040*/ 	.word	index@(_Z7kernel1Pi)
        /*0044*/ 	.word	0x00000000


	//----- nvinfo : EIATTR_REGCOUNT
	.align		4
.L_11:
        /*0048*/ 	.byte	0x04, 0x2f
        /*004a*/ 	.short	(.L_13 - .L_12)
	.align		4
.L_12:
        /*004c*/ 	.word	index@(_Z7kernel2Pi)
        /*0050*/ 	.word	0x00000008


	//----- nvinfo : EIATTR_FRAME_SIZE
	.align		4
.L_13:
        /*0054*/ 	.byte	0x04, 0x11
        /*0056*/ 	.short	(.L_15 - .L_14)
	.align		4
.L_14:
        /*0058*/ 	.word	index@(_Z7kernel2Pi)
        /*005c*/ 	.word	0x00000000


	//----- nvinfo : EIATTR_MIN_STACK_SIZE
	.align		4
.L_15:
        /*0060*/ 	.byte	0x04, 0x12
        /*0062*/ 	.short	(.L_17 - .L_16)
	.align		4
.L_16:
        /*0064*/ 	.word	index@(_Z7kernel2Pi)
        /*0068*/ 	.word	0x00000000


	//----- nvinfo : EIATTR_MIN_STACK_SIZE
	.align		4
.L_17:
        /*006c*/ 	.byte	0x04, 0x12
        /*006e*/ 	.short	(.L_19 - .L_18)
	.align		4
.L_18:
        /*0070*/ 	.word	index@(_Z7kernel1Pi)
        /*0074*/ 	.word	0x00000000


	//----- nvinfo : EIATTR_MIN_STACK_SIZE
	.align		4
.L_19:
        /*0078*/ 	.byte	0x04, 0x12
        /*007a*/ 	.short	(.L_21 - .L_20)
	.align		4
.L_20:
        /*007c*/ 	.word	index@(_Z7kernel0Pi)
        /*0080*/ 	.word	0x00000000


	//----- nvinfo : EIATTR_MIN_STACK_SIZE
	.align		4
.L_21:
        /*0084*/ 	.byte	0x04, 0x12
        /*0086*/ 	.short	(.L_23 - .L_22)
	.align		4
.L_22:
        /*0088*/ 	.word	index@(_Z8increasePii)
        /*008c*/ 	.word	0x00000000
.L_23:


//--------------------- .nv.compat                --------------------------
	.section	.nv.compat,"",@"SHT_CUDA_COMPAT_INFO"
	.align	4
        /*0000*/ 	.byte	0x02, 0x09, 0x00, 0x00, 0x02, 0x02, 0x01, 0x00, 0x02, 0x05, 0x05, 0x00, 0x03, 0x07, 0x01, 0x01
        /*0010*/ 	.byte	0x02, 0x03, 0x00, 0x00, 0x02, 0x06, 0x01, 0x00, 0x04, 0x0b, 0x08, 0x00, 0x09, 0x00, 0x00, 0x00
        /*0020*/ 	.byte	0x00, 0x00, 0x00, 0x00


//--------------------- .nv.info._Z7kernel2Pi     --------------------------
	.section	.nv.info._Z7kernel2Pi,"",@"SHT_CUDA_INFO"
	.sectionflags	@""
	.align	4


	//----- nvinfo : EIATTR_CUDA_API_VERSION
	.align		4
        /*0000*/ 	.byte	0x04, 0x37
        /*0002*/ 	.short	(.L_25 - .L_24)
.L_24:
        /*0004*/ 	.word	0x00000082


	//----- nvinfo : EIATTR_KPARAM_INFO
	.align		4
.L_25:
        /*0008*/ 	.byte	0x04, 0x17
        /*000a*/ 	.short	(.L_27 - .L_26)
.L_26:
        /*000c*/ 	.word	0x00000000
        /*0010*/ 	.short	0x0000
        /*0012*/ 	.short	0x0000
        /*0014*/ 	.byte	0x00, 0xf5, 0x21, 0x00


	//----- nvinfo : EIATTR_SPARSE_MMA_MASK
	.align		4
.L_27:
        /*0018*/ 	.byte	0x03, 0x50
        /*001a*/ 	.short	0x0000


	//----- nvinfo : EIATTR_MAXREG_COUNT
	.align		4
        /*001c*/ 	.byte	0x03, 0x1b
        /*001e*/ 	.short	0x00ff


	//----- nvinfo : EIATTR_MERCURY_ISA_VERSION
	.align		4
        /*0020*/ 	.byte	0x03, 0x5f
        /*0022*/ 	.short	0x0101


	//----- nvinfo : EIATTR_VRC_CTA_INIT_COUNT
	.align		4
        /*0024*/ 	.byte	0x02, 0x4a
	.zero		1
	.zero		1


	//----- nvinfo : EIATTR_EXIT_INSTR_OFFSETS
	.align		4
        /*0028*/ 	.byte	0x04, 0x1c
        /*002a*/ 	.short	(.L_29 - .L_28)


	//   ....[0]....
.L_28:
        /*002c*/ 	.word	0x00000090


	//----- nvinfo : EIATTR_CBANK_PARAM_SIZE
	.align		4
.L_29:
        /*0030*/ 	.byte	0x03, 0x19
        /*0032*/ 	.short	0x0008


	//----- nvinfo : EIATTR_PARAM_CBANK
	.align		4
        /*0034*/ 	.byte	0x04, 0x0a
        /*0036*/ 	.short	(.L_31 - .L_30)
	.align		4
.L_30:
        /*0038*/ 	.word	index@(.nv.constant0._Z7kernel2Pi)
        /*003c*/ 	.short	0x0380
        /*003e*/ 	.short	0x0008


	//----- nvinfo : EIATTR_SW_WAR
	.align		4
.L_31:
        /*0040*/ 	.byte	0x04, 0x36
        /*0042*/ 	.short	(.L_33 - .L_32)
.L_32:
        /*0044*/ 	.word	0x00000008
.L_33:


//--------------------- .nv.info._Z7kernel1Pi     --------------------------
	.section	.nv.info._Z7kernel1Pi,"",@"SHT_CUDA_INFO"
	.sectionflags	@""
	.align	4


	//----- nvinfo : EIATTR_CUDA_API_VERSION
	.align		4
        /*0000*/ 	.byte	0x04, 0x37
        /*0002*/ 	.short	(.L_35 - .L_34)
.L_34:
        /*0004*/ 	.word	0x00000082


	//----- nvinfo : EIATTR_KPARAM_INFO
	.align		4
.L_35:
        /*0008*/ 	.byte	0x04, 0x17
        /*000a*/ 	.short	(.L_37 - .L_36)
.L_36:
        /*000c*/ 	.word	0x00000000
        /*0010*/ 	.short	0x0000
        /*0012*/ 	.short	0x0000
        /*0014*/ 	.byte	0x00, 0xf5, 0x21, 0x00


	//----- nvinfo : EIATTR_SPARSE_MMA_MASK
	.align		4
.L_37:
        /*0018*/ 	.byte	0x03, 0x50
        /*001a*/ 	.short	0x0000


	//----- nvinfo : EIATTR_MAXREG_COUNT
	.align		4
        /*001c*/ 	.byte	0x03, 0x1b
        /*001e*/ 	.short	0x00ff


	//----- nvinfo : EIATTR_MERCURY_ISA_VERSION
	.align		4
        /*0020*/ 	.byte	0x03, 0x5f
        /*0022*/ 	.short	0x0101


	//----- nvinfo : EIATTR_VRC_CTA_INIT_COUNT
	.align		4
        /*0024*/ 	.byte	0x02, 0x4a
	.zero		1
	.zero		1


	//----- nvinfo : EIATTR_EXIT_INSTR_OFFSETS
	.align		4
        /*0028*/ 	.byte	0x04, 0x1c
        /*002a*/ 	.short	(.L_39 - .L_38)


	//   ....[0]....
.L_38:
        /*002c*/ 	.word	0x00000090


	//----- nvinfo : EIATTR_CBANK_PARAM_SIZE
	.align		4
.L_39:
        /*0030*/ 	.byte	0x03, 0x19
        /*0032*/ 	.short	0x0008


	//----- nvinfo : EIATTR_PARAM_CBANK
	.align		4
        /*0034*/ 	.byte	0x04, 0x0a
        /*0036*/ 	.short	(.L_41 - .L_40)
	.align		4
.L_40:
        /*0038*/ 	.word	index@(.nv.constant0._Z7kernel1Pi)
        /*003c*/ 	.short	0x0380
        /*003e*/ 	.short	0x0008


	//----- nvinfo : EIATTR_SW_WAR
	.align		4
.L_41:
        /*0040*/ 	.byte	0x04, 0x36
        /*0042*/ 	.short	(.L_43 - .L_42)
.L_42:
        /*0044*/ 	.word	0x00000008
.L_43:


//--------------------- .nv.info._Z7kernel0Pi     --------------------------
	.section	.nv.info._Z7kernel0Pi,"",@"SHT_CUDA_INFO"
	.sectionflags	@""
	.align	4


	//----- nvinfo : EIATTR_CUDA_API_VERSION
	.align		4
        /*0000*/ 	.byte	0x04, 0x37
        /*0002*/ 	.short	(.L_45 - .L_44)
.L_44:
        /*0004*/ 	.word	0x00000082


	//----- nvinfo : EIATTR_KPARAM_INFO
	.align		4
.L_45:
        /*0008*/ 	.byte	0x04, 0x17
        /*000a*/ 	.short	(.L_47 - .L_46)
.L_46:
        /*000c*/ 	.word	0x00000000
        /*0010*/ 	.short	0x0000
        /*0012*/ 	.short	0x0000
        /*0014*/ 	.byte	0x00, 0xf5, 0x21, 0x00


	//----- nvinfo : EIATTR_SPARSE_MMA_MASK
	.align		4
.L_47:
        /*0018*/ 	.byte	0x03, 0x50
        /*001a*/ 	.short	0x0000


	//----- nvinfo : EIATTR_MAXREG_COUNT
	.align		4
        /*001c*/ 	.byte	0x03, 0x1b
        /*001e*/ 	.short	0x00ff


	//----- nvinfo : EIATTR_MERCURY_ISA_VERSION
	.align		4
        /*0020*/ 	.byte	0x03, 0x5f
        /*0022*/ 	.short	0x0101


	//----- nvinfo : EIATTR_VRC_CTA_INIT_COUNT
	.align		4
        /*0024*/ 	.byte	0x02, 0x4a
	.zero		1
	.zero		1


	//----- nvinfo : EIATTR_EXIT_INSTR_OFFSETS
	.align		4
        /*0028*/ 	.byte	0x04, 0x1c
        /*002a*/ 	.short	(.L_49 - .L_48)


	//   ....[0]....
.L_48:
        /*002c*/ 	.word	0x000000a0


	//----- nvinfo : EIATTR_CBANK_PARAM_SIZE
	.align		4
.L_49:
        /*0030*/ 	.byte	0x03, 0x19
        /*0032*/ 	.short	0x0008


	//----- nvinfo : EIATTR_PARAM_CBANK
	.align		4
        /*0034*/ 	.byte	0x04, 0x0a
        /*0036*/ 	.short	(.L_51 - .L_50)
	.align		4
.L_50:
        /*0038*/ 	.word	index@(.nv.constant0._Z7kernel0Pi)
        /*003c*/ 	.short	0x0380
        /*003e*/ 	.short	0x0008


	//----- nvinfo : EIATTR_SW_WAR
	.align		4
.L_51:
        /*0040*/ 	.byte	0x04, 0x36
        /*0042*/ 	.short	(.L_53 - .L_52)
.L_52:
        /*0044*/ 	.word	0x00000008
.L_53:


//--------------------- .nv.info._Z8increasePii   --------------------------
	.section	.nv.info._Z8increasePii,"",@"SHT_CUDA_INFO"
	.sectionflags	@""
	.align	4


	//----- nvinfo : EIATTR_CUDA_API_VERSION
	.align		4
        /*0000*/ 	.byte	0x04, 0x37
        /*0002*/ 	.short	(.L_55 - .L_54)
.L_54:
        /*0004*/ 	.word	0x00000082


	//----- nvinfo : EIATTR_KPARAM_INFO
	.align		4
.L_55:
        /*0008*/ 	.byte	0x04, 0x17
        /*000a*/ 	.short	(.L_57 - .L_56)
.L_56:
        /*000c*/ 	.word	0x00000000
        /*0010*/ 	.short	0x0001
        /*0012*/ 	.short	0x0008
        /*0014*/ 	.byte	0x00, 0xf0, 0x11, 0x00


	//----- nvinfo : EIATTR_KPARAM_INFO
	.align		4
.L_57:
        /*0018*/ 	.byte	0x04, 0x17
        /*001a*/ 	.short	(.L_59 - .L_58)
.L_58:
        /*001c*/ 	.word	0x00000000
        /*0020*/ 	.short	0x0000
        /*0022*/ 	.short	0x0000
        /*0024*/ 	.byte	0x00, 0xf5, 0x21, 0x00


	//----- nvinfo : EIATTR_SPARSE_MMA_MASK
	.align		4
.L_59:
        /*0028*/ 	.byte	0x03, 0x50
        /*002a*/ 	.short	0x0000


	//----- nvinfo : EIATTR_MAXREG_COUNT
	.align		4
        /*002c*/ 	.byte	0x03, 0x1b
        /*002e*/ 	.short	0x00ff


	//----- nvinfo : EIATTR_MERCURY_ISA_VERSION
	.align		4
        /*0030*/ 	.byte	0x03, 0x5f
        /*0032*/ 	.short	0x0101


	//----- nvinfo : EIATTR_VRC_CTA_INIT_COUNT
	.align		4
        /*0034*/ 	.byte	0x02, 0x4a
	.zero		1
	.zero		1


	//----- nvinfo : EIATTR_EXIT_INSTR_OFFSETS
	.align		4
        /*0038*/ 	.byte	0x04, 0x1c
        /*003a*/ 	.short	(.L_61 - .L_60)


	//   ....[0]....
.L_60:
        /*003c*/ 	.word	0x00000070


	//   ....[1]....
        /*0040*/ 	.word	0x000000c0


	//----- nvinfo : EIATTR_CBANK_PARAM_SIZE
	.align		4
.L_61:
        /*0044*/ 	.byte	0x03, 0x19
        /*0046*/ 	.short	0x000c


	//----- nvinfo : EIATTR_PARAM_CBANK
	.align		4
        /*0048*/ 	.byte	0x04, 0x0a
        /*004a*/ 	.short	(.L_63 - .L_62)
	.align		4
.L_62:
        /*004c*/ 	.word	index@(.nv.constant0._Z8increasePii)
        /*0050*/ 	.short	0x0380
        /*0052*/ 	.short	0x000c


	//----- nvinfo : EIATTR_SW_WAR
	.align		4
.L_63:
        /*0054*/ 	.byte	0x04, 0x36
        /*0056*/ 	.short	(.L_65 - .L_64)
.L_64:
        /*0058*/ 	.word	0x00000008
.L_65:


//--------------------- .nv.callgraph             --------------------------
	.section	.nv.callgraph,"",@"SHT_CUDA_CALLGRAPH"
	.align	4
	.sectionentsize	8
	.align		4
        /*0000*/ 	.word	0x00000000
	.align		4
        /*0004*/ 	.word	0xffffffff
	.align		4
        /*0008*/ 	.word	0x00000000
	.align		4
        /*000c*/ 	.word	0xfffffffe
	.align		4
        /*0010*/ 	.word	0x00000000
	.align		4
        /*0014*/ 	.word	0xfffffffd
	.align		4
        /*0018*/ 	.word	0x00000000
	.align		4
        /*001c*/ 	.word	0xfffffffc


//--------------------- .text._Z7kernel2Pi        --------------------------
	.section	.text._Z7kernel2Pi,"ax",@progbits
	.align	128
        .global         _Z7kernel2Pi
        .type           _Z7kernel2Pi,@function
        .size           _Z7kernel2Pi,(.L_x_4 - _Z7kernel2Pi)
        .other          _Z7kernel2Pi,@"STO_CUDA_ENTRY STV_DEFAULT"
_Z7kernel2Pi:
.text._Z7kernel2Pi:
[----:B------:R-:W-:Y:S01]  /*0000*/  LDC R1, c[0x0][0x37c] ;  /* 0x0000df00ff017b82 */ /* 0x000fe20000000800 */
[----:B------:R-:W0:Y:S07]  /*0010*/  S2R R0, SR_TID.X ;  /* 0x0000000000007919 */ /* 0x000e2e0000002100 */
[----:B------:R-:W0:Y:S01]  /*0020*/  S2UR UR6, SR_CTAID.X ;  /* 0x00000000000679c3 */ /* 0x000e220000002500 */
[----:B------:R-:W1:Y:S07]  /*0030*/  LDCU.64 UR4, c[0x0][0x358] ;  /* 0x00006b00ff0477ac */ /* 0x000e6e0008000a00 */
[----:B------:R-:W0:Y:S08]  /*0040*/  LDC R5, c[0x0][0x360] ;  /* 0x0000d800ff057b82 */ /* 0x000e300000000800 */
[----:B------:R-:W2:Y:S01]  /*0050*/  LDC.64 R2, c[0x0][0x380] ;  /* 0x0000e000ff027b82 */ /* 0x000ea20000000a00 */
[----:B0-----:R-:W-:-:S04]  /*0060*/  IMAD R5, R5, UR6, R0 ;  /* 0x0000000605057c24 */ /* 0x001fc8000f8e0200 */
[----:B--2---:R-:W-:-:S05]  /*0070*/  IMAD.WIDE R2, R5, 0x4, R2 ;  /* 0x0000000405027825 */ /* 0x004fca00078e0202 */
[----:B-1----:R-:W-:Y:S01]  /*0080*/  STG.E desc[UR4][R2.64], R0 ;  /* 0x0000000002007986 */ /* 0x002fe2000c101904 */
[----:B------:R-:W-:Y:S05]  /*0090*/  EXIT ;  /* 0x000000000000794d */ /* 0x000fea0003800000 */
.L_x_0:
[----:B------:R-:W-:-:S00]  /*00a0*/  BRA `(.L_x_0) ;  /* 0xfffffffc00fc7947 */ /* 0x000fc0000383ffff */
[----:B------:R-:W-:-:S00]  /*00b0*/  NOP ;  /* 0x0000000000007918 */ /* 0x000fc00000000000 */
        /* <DEDUP_REMOVED lines=12> */
.L_x_4:


//--------------------- .text._Z7kernel1Pi        --------------------------
	.section	.text._Z7kernel1Pi,"ax",@progbits
	.align	128
        .global         _Z7kernel1Pi
        .type           _Z7kernel1Pi,@function
        .size           _Z7kernel1Pi,(.L_x_5 - _Z7kernel1Pi)
        .other          _Z7kernel1Pi,@"STO_CUDA_ENTRY STV_DEFAULT"
_Z7kernel1Pi:
.text._Z7kernel1Pi:
[----:B------:R-:W-:Y:S01]  /*0000*/  LDC R1, c[0x0][0x37c] ;  /* 0x0000df00ff017b82 */ /* 0x000fe20000000800 */
[----:B------:R-:W0:Y:S07]  /*0010*/  S2R R7, SR_CTAID.X ;  /* 0x0000000000077919 */ /* 0x000e2e0000002500 */
[----:B------:R-:W1:Y:S01]  /*0020*/  LDC.64 R2, c[0x0][0x380] ;  /* 0x0000e000ff027b82 */ /* 0x000e620000000a00 */
[----:B------:R-:W0:Y:S01]  /*0030*/  LDCU UR6, c[0x0][0x360] ;  /* 0x00006c00ff0677ac */ /* 0x000e220008000800 */
[----:B------:R-:W0:Y:S01]  /*0040*/  S2R R0, SR_TID.X ;  /* 0x0000000000007919 */ /* 0x000e220000002100 */
[----:B------:R-:W2:Y:S01]  /*0050*/  LDCU.64 UR4, c[0x0][0x358] ;  /* 0x00006b00ff0477ac */ /* 0x000ea20008000a00 */
[----:B0-----:R-:W-:-:S04]  /*0060*/  IMAD R5, R7, UR6, R0 ;  /* 0x0000000607057c24 */ /* 0x001fc8000f8e0200 */
[----:B-1----:R-:W-:-:S05]  /*0070*/  IMAD.WIDE R2, R5, 0x4, R2 ;  /* 0x0000000405027825 */ /* 0x002fca00078e0202 */
[----:B--2---:R-:W-:Y:S01]  /*0080*/  STG.E desc[UR4][R2.64], R7 ;  /* 0x0000000702007986 */ /* 0x004fe2000c101904 */
[----:B------:R-:W-:Y:S05]  /*0090*/  EXIT ;  /* 0x000000000000794d */ /* 0x000fea0003800000 */
.L_x_1:
        /* <DEDUP_REMOVED lines=14> */
.L_x_5:


//--------------------- .text._Z7kernel0Pi        --------------------------
	.section	.text._Z7kernel0Pi,"ax",@progbits
	.align	128
        .global         _Z7kernel0Pi
        .type           _Z7kernel0Pi,@function
        .size           _Z7kernel0Pi,(.L_x_6 - _Z7kernel0Pi)
        .other          _Z7kernel0Pi,@"STO_CUDA_ENTRY STV_DEFAULT"
_Z7kernel0Pi:
.text._Z7kernel0Pi:
[----:B------:R-:W-:Y:S01]  /*0000*/  LDC R1, c[0x0][0x37c] ;  /* 0x0000df00ff017b82 */ /* 0x000fe20000000800 */
[----:B------:R-:W0:Y:S07]  /*0010*/  S2R R0, SR_TID.X ;  /* 0x0000000000007919 */ /* 0x000e2e0000002100 */
[----:B------:R-:W0:Y:S01]  /*0020*/  S2UR UR6, SR_CTAID.X ;  /* 0x00000000000679c3 */ /* 0x000e220000002500 */
[----:B------:R-:W1:Y:S01]  /*0030*/  LDCU.64 UR4, c[0x0][0x358] ;  /* 0x00006b00ff0477ac */ /* 0x000e620008000a00 */
[----:B------:R-:W-:-:S06]  /*0040*/  HFMA2 R7, -RZ, RZ, 0, 4.17232513427734375e-07 ;  /* 0x00000007ff077431 */ /* 0x000fcc00000001ff */
[----:B------:R-:W0:Y:S08]  /*0050*/  LDC R5, c[0x0][0x360] ;  /* 0x0000d800ff057b82 */ /* 0x000e300000000800 */
[----:B------:R-:W2:Y:S01]  /*0060*/  LDC.64 R2, c[0x0][0x380] ;  /* 0x0000e000ff027b82 */ /* 0x000ea20000000a00 */
[----:B0-----:R-:W-:-:S04]  /*0070*/  IMAD R5, R5, UR6, R0 ;  /* 0x0000000605057c24 */ /* 0x001fc8000f8e0200 */
[----:B--2---:R-:W-:-:S05]  /*0080*/  IMAD.WIDE R2, R5, 0x4, R2 ;  /* 0x0000000405027825 */ /* 0x004fca00078e0202 */
[----:B-1----:R-:W-:Y:S01]  /*0090*/  STG.E desc[UR4][R2.64], R7 ;  /* 0x0000000702007986 */ /* 0x002fe2000c101904 */
[----:B------:R-:W-:Y:S05]  /*00a0*/  EXIT ;  /* 0x000000000000794d */ /* 0x000fea0003800000 */
.L_x_2:
        /* <DEDUP_REMOVED lines=13> */
.L_x_6:


//--------------------- .text._Z8increasePii      --------------------------
	.section	.text._Z8increasePii,"ax",@progbits
	.align	128
        .global         _Z8increasePii
        .type           _Z8increasePii,@function
        .size           _Z8increasePii,(.L_x_7 - _Z8increasePii)
        .other          _Z8increasePii,@"STO_CUDA_ENTRY STV_DEFAULT"
_Z8increasePii:
.text._Z8increasePii:
[----:B------:R-:W-:Y:S01]  /*0000*/  LDC R1, c[0x0][0x37c] ;  /* 0x0000df00ff017b82 */ /* 0x000fe20000000800 */
[----:B------:R-:W0:Y:S07]  /*0010*/  S2R R5, SR_TID.X ;  /* 0x0000000000057919 */ /* 0x000e2e0000002100 */
[----:B------:R-:W0:Y:S01]  /*0020*/  S2UR UR4, SR_CTAID.X ;  /* 0x00000000000479c3 */ /* 0x000e220000002500 */
[----:B------:R-:W1:Y:S07]  /*0030*/  LDCU UR5, c[0x0][0x388] ;  /* 0x00007100ff0577ac */ /* 0x000e6e0008000800 */
[----:B------:R-:W0:Y:S02]  /*0040*/  LDC R0, c[0x0][0x360] ;  /* 0x0000d800ff007b82 */ /* 0x000e240000000800 */
[----:B0-----:R-:W-:-:S05]  /*0050*/  IMAD R5, R0, UR4, R5 ;  /* 0x0000000400057c24 */ /* 0x001fca000f8e0205 */
[----:B-1----:R-:W-:-:S13]  /*0060*/  ISETP.GE.AND P0, PT, R5, UR5, PT ;  /* 0x0000000505007c0c */ /* 0x002fda000bf06270 */
[----:B------:R-:W-:Y:S05]  /*0070*/  @P0 EXIT ;  /* 0x000000000000094d */ /* 0x000fea0003800000 */
[----:B------:R-:W0:Y:S01]  /*0080*/  LDC.64 R2, c[0x0][0x380] ;  /* 0x0000e000ff027b82 */ /* 0x000e220000000a00 */
[----:B------:R-:W1:Y:S01]  /*0090*/  LDCU.64 UR4, c[0x0][0x358] ;  /* 0x00006b00ff0477ac */ /* 0x000e620008000a00 */
[----:B0-----:R-:W-:-:S05]  /*00a0*/  IMAD.WIDE R2, R5, 0x4, R2 ;  /* 0x0000000405027825 */ /* 0x001fca00078e0202 */
[----:B-1----:R-:W-:Y:S01]  /*00b0*/  STG.E desc[UR4][R2.64], R5 ;  /* 0x0000000502007986 */ /* 0x002fe2000c101904 */
[----:B------:R-:W-:Y:S05]  /*00c0*/  EXIT ;  /* 0x000000000000794d */ /* 0x000fea0003800000 */
.L_x_3:
        /* <DEDUP_REMOVED lines=11> */
.L_x_7:


//--------------------- .nv.shared.reserved.0     --------------------------
	.section	.nv.shared.reserved.0,"aw",@nobits
	.weak		__nv_reservedSMEM_offset_0_alias
	.size		__nv_reservedSMEM_offset_0_alias, 0, 64
	.other		__nv_reservedSMEM_offset_0_alias,@"STO_CUDA_RESERVED_SHARED STV_DEFAULT"
__nv_reservedSMEM_offset_0_alias:
	.zero		0
	.zero		64


//--------------------- .nv.constant0._Z7kernel2Pi --------------------------
	.section	.nv.constant0._Z7kernel2Pi,"a",@progbits
	.sectionflags	@""
	.align	4
.nv.constant0._Z7kernel2Pi:
	.zero		904


//--------------------- .nv.constant0._Z7kernel1Pi --------------------------
	.section	.nv.constant0._Z7kernel1Pi,"a",@progbits
	.sectionflags	@""
	.align	4
.nv.constant0._Z7kernel1Pi:
	.zero		904


//--------------------- .nv.constant0._Z7kernel0Pi --------------------------
	.section	.nv.constant0._Z7kernel0Pi,"a",@progbits
	.sectionflags	@""
	.align	4
.nv.constant0._Z7kernel0Pi:
	.zero		904


//--------------------- .nv.constant0._Z8increasePii --------------------------
	.section	.nv.constant0._Z8increasePii,"a",@progbits
	.sectionflags	@""
	.align	4
.nv.constant0._Z8increasePii:
	.zero		908


//--------------------- SYMBOLS --------------------------

	.type		.nv.reservedSmem.offset0,@object
	.size		.nv.reservedSmem.offset0,0x4
